//
// Generated by NVIDIA NVVM Compiler
//
// Compiler Build ID: CL-36424714
// Cuda compilation tools, release 13.0, V13.0.88
// Based on NVVM 20.0.0
//

.version 9.0
.target sm_100
.address_size 64

	// .globl	kernel

.visible .entry kernel(
	.param .u64 .ptr .align 1 kernel_param_0,
	.param .u64 .ptr .align 1 kernel_param_1,
	.param .u64 .ptr .align 1 kernel_param_2
)
{
	.reg .pred 	%p<3>;
	.reg .b32 	%r<13>;
	.reg .b32 	%f<5>;
	.reg .b64 	%rd<9>;

	ld.param.u64 	%rd1, [kernel_param_0];
	ld.param.u64 	%rd2, [kernel_param_1];
	ld.param.u64 	%rd3, [kernel_param_2];
	mov.u32 	%r1, %tid.x;
	mov.u32 	%r2, %tid.y;
	mov.u32 	%r3, %ntid.x;
	mad.lo.s32 	%r4, %r2, %r3, %r1;
	mov.u32 	%r5, %tid.z;
	mov.u32 	%r6, %ntid.y;
	mul.lo.s32 	%r7, %r3, %r6;
	mul.lo.s32 	%r8, %r7, %r5;
	or.b32  	%r9, %r4, %r8;
	setp.ne.s32 	%p1, %r9, 0;
	@%p1 bra 	$L__BB0_4;
	cvta.to.global.u64 	%rd4, %rd3;
	ld.global.u32 	%r10, [%rd4];
	shl.b32 	%r11, %r10, 2;
	mul.wide.u32 	%rd5, %r11, 4;
	add.s64 	%rd6, %rd4, %rd5;
	ld.global.u32 	%r12, [%rd6+4];
	setp.eq.s32 	%p2, %r12, 0;
	mov.f32 	%f4, 0f00000000;
	@%p2 bra 	$L__BB0_3;
	cvta.to.global.u64 	%rd7, %rd1;
	ld.global.f32 	%f4, [%rd7];
$L__BB0_3:
	cvta.to.global.u64 	%rd8, %rd2;
	st.global.f32 	[%rd8+8], %f4;
$L__BB0_4:
	ret;

}


// ===== COMPILED SASS (sm_100) =====

	.target	sm_100

	.elftype	@"ET_EXEC"


//--------------------- .note.nv.tkinfo           --------------------------
	.section	.note.nv.tkinfo,"",@"SHT_NOTE"
	.sectionflags	@"SHF_NOTE_NV_TKINFO"
	.tkinfo
        /*0018*/ 	.word	0x00000002
        /*0030*/ 	.string	""
        /*0030*/ 	.string	"ptxas"
        /*0030*/ 	.string	"Cuda compilation tools, release 13.0, V13.0.88"
        /*0030*/ 	.string	"Build cuda_13.0.r13.0/compiler.36424714_0"
        /*0030*/ 	.string	"-arch sm_100 -m 64 "



//--------------------- .note.nv.cuinfo           --------------------------
	.section	.note.nv.cuinfo,"",@"SHT_NOTE"
	.sectionflags	@"SHF_NOTE_NV_CUINFO"
        /*0018*/ 	.short	0x0002
        /*001a*/ 	.short	0x0064
        /*001c*/ 	.short	0x0082
	.zero		2


//--------------------- .nv.info                  --------------------------
	.section	.nv.info,"",@"SHT_CUDA_INFO"
	.align	4


	//----- nvinfo : EIATTR_REGCOUNT
	.align		4
        /*0000*/ 	.byte	0x04, 0x2f
        /*0002*/ 	.short	(.L_1 - .L_0)
	.align		4
.L_0:
        /*0004*/ 	.word	index@(kernel)
        /*0008*/ 	.word	0x0000000c


	//----- nvinfo : EIATTR_FRAME_SIZE
	.align		4
.L_1:
        /*000c*/ 	.byte	0x04, 0x11
        /*000e*/ 	.short	(.L_3 - .L_2)
	.align		4
.L_2:
        /*0010*/ 	.word	index@(kernel)
        /*0014*/ 	.word	0x00000000


	//----- nvinfo : EIATTR_MIN_STACK_SIZE
	.align		4
.L_3:
        /*0018*/ 	.byte	0x04, 0x12
        /*001a*/ 	.short	(.L_5 - .L_4)
	.align		4
.L_4:
        /*001c*/ 	.word	index@(kernel)
        /*0020*/ 	.word	0x00000000
.L_5:


//--------------------- .nv.compat                --------------------------
	.section	.nv.compat,"",@"SHT_CUDA_COMPAT_INFO"
	.align	4
        /*0000*/ 	.byte	0x02, 0x09, 0x00, 0x00, 0x02, 0x02, 0x01, 0x00, 0x02, 0x05, 0x05, 0x00, 0x03, 0x07, 0x01, 0x01
        /*0010*/ 	.byte	0x02, 0x03, 0x00, 0x00, 0x02, 0x06, 0x01, 0x00, 0x04, 0x0b, 0x08, 0x00, 0x09, 0x00, 0x00, 0x00
        /*0020*/ 	.byte	0x00, 0x00, 0x00, 0x00


//--------------------- .nv.info.kernel           --------------------------
	.section	.nv.info.kernel,"",@"SHT_CUDA_INFO"
	.sectionflags	@""
	.align	4


	//----- nvinfo : EIATTR_CUDA_API_VERSION
	.align		4
        /*0000*/ 	.byte	0x04, 0x37
        /*0002*/ 	.short	(.L_7 - .L_6)
.L_6:
        /*0004*/ 	.word	0x00000082


	//----- nvinfo : EIATTR_KPARAM_INFO
	.align		4
.L_7:
        /*0008*/ 	.byte	0x04, 0x17
        /*000a*/ 	.short	(.L_9 - .L_8)
.L_8:
        /*000c*/ 	.word	0x00000000
        /*0010*/ 	.short	0x0002
        /*0012*/ 	.short	0x0010
        /*0014*/ 	.byte	0x00, 0xf5, 0x21, 0x00


	//----- nvinfo : EIATTR_KPARAM_INFO
	.align		4
.L_9:
        /*0018*/ 	.byte	0x04, 0x17
        /*001a*/ 	.short	(.L_11 - .L_10)
.L_10:
        /*001c*/ 	.word	0x00000000
        /*0020*/ 	.short	0x0001
        /*0022*/ 	.short	0x0008
        /*0024*/ 	.byte	0x00, 0xf5, 0x21, 0x00


	//----- nvinfo : EIATTR_KPARAM_INFO
	.align		4
.L_11:
        /*0028*/ 	.byte	0x04, 0x17
        /*002a*/ 	.short	(.L_13 - .L_12)
.L_12:
        /*002c*/ 	.word	0x00000000
        /*0030*/ 	.short	0x0000
        /*0032*/ 	.short	0x0000
        /*0034*/ 	.byte	0x00, 0xf5, 0x21, 0x00


	//----- nvinfo : EIATTR_SPARSE_MMA_MASK
	.align		4
.L_13:
        /*0038*/ 	.byte	0x03, 0x50
        /*003a*/ 	.short	0x0000


	//----- nvinfo : EIATTR_MAXREG_COUNT
	.align		4
        /*003c*/ 	.byte	0x03, 0x1b
        /*003e*/ 	.short	0x00ff


	//----- nvinfo : EIATTR_MERCURY_ISA_VERSION
	.align		4
        /*0040*/ 	.byte	0x03, 0x5f
        /*0042*/ 	.short	0x0101


	//----- nvinfo : EIATTR_VRC_CTA_INIT_COUNT
	.align		4
        /*0044*/ 	.byte	0x02, 0x4a
	.zero		1
	.zero		1


	//----- nvinfo : EIATTR_EXIT_INSTR_OFFSETS
	.align		4
        /*0048*/ 	.byte	0x04, 0x1c
        /*004a*/ 	.short	(.L_15 - .L_14)


	//   ....[0]....
.L_14:
        /*004c*/ 	.word	0x000000a0


	//   ....[1]....
        /*0050*/ 	.word	0x00000190


	//----- nvinfo : EIATTR_CBANK_PARAM_SIZE
	.align		4
.L_15:
        /*0054*/ 	.byte	0x03, 0x19
        /*0056*/ 	.short	0x0018


	//----- nvinfo : EIATTR_PARAM_CBANK
	.align		4
        /*0058*/ 	.byte	0x04, 0x0a
        /*005a*/ 	.short	(.L_17 - .L_16)
	.align		4
.L_16:
        /*005c*/ 	.word	index@(.nv.constant0.kernel)
        /*0060*/ 	.short	0x0380
        /*0062*/ 	.short	0x0018


	//----- nvinfo : EIATTR_SW_WAR
	.align		4
.L_17:
        /*0064*/ 	.byte	0x04, 0x36
        /*0066*/ 	.short	(.L_19 - .L_18)
.L_18:
        /*0068*/ 	.word	0x00000008
.L_19:


//--------------------- .nv.callgraph             --------------------------
	.section	.nv.callgraph,"",@"SHT_CUDA_CALLGRAPH"
	.align	4
	.sectionentsize	8
	.align		4
        /*0000*/ 	.word	0x00000000
	.align		4
        /*0004*/ 	.word	0xffffffff
	.align		4
        /*0008*/ 	.word	0x00000000
	.align		4
        /*000c*/ 	.word	0xfffffffe
	.align		4
        /*0010*/ 	.word	0x00000000
	.align		4
        /*0014*/ 	.word	0xfffffffd
	.align		4
        /*0018*/ 	.word	0x00000000
	.align		4
        /*001c*/ 	.word	0xfffffffc


//--------------------- .text.kernel              --------------------------
	.section	.text.kernel,"ax",@progbits
	.align	128
        .global         kernel
        .type           kernel,@function
        .size           kernel,(.L_x_2 - kernel)
        .other          kernel,@"STO_CUDA_ENTRY STV_DEFAULT"
kernel:
.text.kernel:
[----:B------:R-:W-:Y:S01]  /*0000*/  LDC R1, c[0x0][0x37c] ;  /* 0x0000df00ff017b82 */ /* 0x000fe20000000800 */
[----:B------:R-:W0:Y:S01]  /*0010*/  S2R R0, SR_TID.X ;  /* 0x0000000000007919 */ /* 0x000e220000002100 */
[----:B------:R-:W1:Y:S01]  /*0020*/  LDCU UR5, c[0x0][0x360] ;  /* 0x00006c00ff0577ac */ /* 0x000e620008000800 */
[----:B------:R-:W0:Y:S01]  /*0030*/  S2R R3, SR_TID.Y ;  /* 0x0000000000037919 */ /* 0x000e220000002200 */
[----:B------:R-:W1:Y:S01]  /*0040*/  LDCU UR4, c[0x0][0x364] ;  /* 0x00006c80ff0477ac */ /* 0x000e620008000800 */
[----:B------:R-:W2:Y:S01]  /*0050*/  S2R R2, SR_TID.Z ;  /* 0x0000000000027919 */ /* 0x000ea20000002300 */
[----:B-1----:R-:W-:Y:S02]  /*0060*/  UIMAD UR4, UR5, UR4, URZ ;  /* 0x00000004050472a4 */ /* 0x002fe4000f8e02ff */
[----:B0-----:R-:W-:-:S04]  /*0070*/  IMAD R0, R3, UR5, R0 ;  /* 0x0000000503007c24 */ /* 0x001fc8000f8e0200 */
[----:B--2---:R-:W-:-:S05]  /*0080*/  IMAD R3, R2, UR4, RZ ;  /* 0x0000000402037c24 */ /* 0x004fca000f8e02ff */
[----:B------:R-:W-:-:S13]  /*0090*/  LOP3.LUT P0, RZ, R0, R3, RZ, 0xfc, !PT ;  /* 0x0000000300ff7212 */ /* 0x000fda000780fcff */
[----:B------:R-:W-:Y:S05]  /*00a0*/  @P0 EXIT ;  /* 0x000000000000094d */ /* 0x000fea0003800000 */
[----:B------:R-:W0:Y:S01]  /*00b0*/  LDC.64 R2, c[0x0][0x390] ;  /* 0x0000e400ff027b82 */ /* 0x000e220000000a00 */
[----:B------:R-:W0:Y:S07]  /*00c0*/  LDCU.64 UR4, c[0x0][0x358] ;  /* 0x00006b00ff0477ac */ /* 0x000e2e0008000a00 */
[----:B------:R-:W1:Y:S01]  /*00d0*/  LDC.64 R4, c[0x0][0x390] ;  /* 0x0000e400ff047b82 */ /* 0x000e620000000a00 */
[----:B0-----:R-:W2:Y:S02]  /*00e0*/  LDG.E R2, desc[UR4][R2.64] ;  /* 0x0000000402027981 */ /* 0x001ea4000c1e1900 */
[----:B--2---:R-:W-:-:S05]  /*00f0*/  SHF.L.U32 R7, R2, 0x2, RZ ;  /* 0x0000000202077819 */ /* 0x004fca00000006ff */
[----:B-1----:R-:W-:-:S06]  /*0100*/  IMAD.WIDE.U32 R4, R7, 0x4, R4 ;  /* 0x0000000407047825 */ /* 0x002fcc00078e0004 */
[----:B------:R-:W2:Y:S01]  /*0110*/  LDG.E R4, desc[UR4][R4.64+0x4] ;  /* 0x0000040404047981 */ /* 0x000ea2000c1e1900 */
[----:B------:R-:W0:Y:S01]  /*0120*/  LDC.64 R6, c[0x0][0x388] ;  /* 0x0000e200ff067b82 */ /* 0x000e220000000a00 */
[----:B------:R-:W-:Y:S01]  /*0130*/  HFMA2 R9, -RZ, RZ, 0, 0 ;  /* 0x00000000ff097431 */ /* 0x000fe200000001ff */
[----:B--2---:R-:W-:-:S13]  /*0140*/  ISETP.NE.AND P0, PT, R4, RZ, PT ;  /* 0x000000ff0400720c */ /* 0x004fda0003f05270 */
[----:B0-----:R-:W-:Y:S05]  /*0150*/  @!P0 BRA `(.L_x_0) ;  /* 0x0000000000088947 */ /* 0x001fea0003800000 */
[----:B------:R-:W0:Y:S02]  /*0160*/  LDC.64 R2, c[0x0][0x380] ;  /* 0x0000e000ff027b82 */ /* 0x000e240000000a00 */
[----:B0-----:R0:W5:Y:S02]  /*0170*/  LDG.E R9, desc[UR4][R2.64] ;  /* 0x0000000402097981 */ /* 0x001164000c1e1900 */
.L_x_0:
[----:B-----5:R-:W-:Y:S01]  /*0180*/  STG.E desc[UR4][R6.64+0x8], R9 ;  /* 0x0000080906007986 */ /* 0x020fe2000c101904 */
[----:B------:R-:W-:Y:S05]  /*0190*/  EXIT ;  /* 0x000000000000794d */ /* 0x000fea0003800000 */
.L_x_1:
[----:B------:R-:W-:-:S00]  /*01a0*/  BRA `(.L_x_1) ;  /* 0xfffffffc00fc7947 */ /* 0x000fc0000383ffff */
[----:B------:R-:W-:-:S00]  /*01b0*/  NOP ;  /* 0x0000000000007918 */ /* 0x000fc00000000000 */
        /* <DEDUP_REMOVED lines=12> */
.L_x_2:


//--------------------- .nv.shared.reserved.0     --------------------------
	.section	.nv.shared.reserved.0,"aw",@nobits
	.weak		__nv_reservedSMEM_offset_0_alias
	.size		__nv_reservedSMEM_offset_0_alias, 0, 64
	.other		__nv_reservedSMEM_offset_0_alias,@"STO_CUDA_RESERVED_SHARED STV_DEFAULT"
__nv_reservedSMEM_offset_0_alias:
	.zero		0
	.zero		64


//--------------------- .nv.constant0.kernel      --------------------------
	.section	.nv.constant0.kernel,"a",@progbits
	.sectionflags	@""
	.align	4
.nv.constant0.kernel:
	.zero		920


//--------------------- SYMBOLS --------------------------

	.type		.nv.reservedSmem.offset0,@object
	.size		.nv.reservedSmem.offset0,0x4
